//
// Generated by NVIDIA NVVM Compiler
//
// Compiler Build ID: CL-36424714
// Cuda compilation tools, release 13.0, V13.0.88
// Based on NVVM 20.0.0
//

.version 9.0
.target sm_100
.address_size 64

	// .globl	_Z6phase1iPii
.extern .shared .align 16 .b8 shared_memory[];

.visible .entry _Z6phase1iPii(
	.param .u32 _Z6phase1iPii_param_0,
	.param .u64 .ptr .align 1 _Z6phase1iPii_param_1,
	.param .u32 _Z6phase1iPii_param_2
)
{
	.reg .b32 	%r<179>;
	.reg .b64 	%rd<5>;

	ld.param.u32 	%r1, [_Z6phase1iPii_param_0];
	ld.param.u64 	%rd1, [_Z6phase1iPii_param_1];
	ld.param.u32 	%r2, [_Z6phase1iPii_param_2];
	cvta.to.global.u64 	%rd2, %rd1;
	mov.u32 	%r3, %tid.x;
	mov.u32 	%r4, %tid.y;
	shl.b32 	%r5, %r1, 5;
	add.s32 	%r6, %r5, %r4;
	add.s32 	%r7, %r5, %r3;
	mad.lo.s32 	%r8, %r6, %r2, %r7;
	mul.wide.s32 	%rd3, %r8, 4;
	add.s64 	%rd4, %rd2, %rd3;
	ld.global.u32 	%r9, [%rd4];
	shl.b32 	%r10, %r4, 5;
	add.s32 	%r11, %r10, %r3;
	shl.b32 	%r12, %r11, 2;
	mov.u32 	%r13, shared_memory;
	add.s32 	%r14, %r13, %r12;
	st.shared.u32 	[%r14], %r9;
	bar.sync 	0;
	bar.sync 	0;
	ld.shared.u32 	%r15, [%r14];
	shl.b32 	%r16, %r4, 7;
	add.s32 	%r17, %r13, %r16;
	ld.shared.u32 	%r18, [%r17];
	shl.b32 	%r19, %r3, 2;
	add.s32 	%r20, %r13, %r19;
	ld.shared.u32 	%r21, [%r20];
	add.s32 	%r22, %r21, %r18;
	min.s32 	%r23, %r15, %r22;
	st.shared.u32 	[%r14], %r23;
	bar.sync 	0;
	ld.shared.u32 	%r24, [%r14];
	ld.shared.u32 	%r25, [%r17+4];
	ld.shared.u32 	%r26, [%r20+128];
	add.s32 	%r27, %r26, %r25;
	min.s32 	%r28, %r24, %r27;
	st.shared.u32 	[%r14], %r28;
	bar.sync 	0;
	ld.shared.u32 	%r29, [%r14];
	ld.shared.u32 	%r30, [%r17+8];
	ld.shared.u32 	%r31, [%r20+256];
	add.s32 	%r32, %r31, %r30;
	min.s32 	%r33, %r29, %r32;
	st.shared.u32 	[%r14], %r33;
	bar.sync 	0;
	ld.shared.u32 	%r34, [%r14];
	ld.shared.u32 	%r35, [%r17+12];
	ld.shared.u32 	%r36, [%r20+384];
	add.s32 	%r37, %r36, %r35;
	min.s32 	%r38, %r34, %r37;
	st.shared.u32 	[%r14], %r38;
	bar.sync 	0;
	ld.shared.u32 	%r39, [%r14];
	ld.shared.u32 	%r40, [%r17+16];
	ld.shared.u32 	%r41, [%r20+512];
	add.s32 	%r42, %r41, %r40;
	min.s32 	%r43, %r39, %r42;
	st.shared.u32 	[%r14], %r43;
	bar.sync 	0;
	ld.shared.u32 	%r44, [%r14];
	ld.shared.u32 	%r45, [%r17+20];
	ld.shared.u32 	%r46, [%r20+640];
	add.s32 	%r47, %r46, %r45;
	min.s32 	%r48, %r44, %r47;
	st.shared.u32 	[%r14], %r48;
	bar.sync 	0;
	ld.shared.u32 	%r49, [%r14];
	ld.shared.u32 	%r50, [%r17+24];
	ld.shared.u32 	%r51, [%r20+768];
	add.s32 	%r52, %r51, %r50;
	min.s32 	%r53, %r49, %r52;
	st.shared.u32 	[%r14], %r53;
	bar.sync 	0;
	ld.shared.u32 	%r54, [%r14];
	ld.shared.u32 	%r55, [%r17+28];
	ld.shared.u32 	%r56, [%r20+896];
	add.s32 	%r57, %r56, %r55;
	min.s32 	%r58, %r54, %r57;
	st.shared.u32 	[%r14], %r58;
	bar.sync 	0;
	ld.shared.u32 	%r59, [%r14];
	ld.shared.u32 	%r60, [%r17+32];
	ld.shared.u32 	%r61, [%r20+1024];
	add.s32 	%r62, %r61, %r60;
	min.s32 	%r63, %r59, %r62;
	st.shared.u32 	[%r14], %r63;
	bar.sync 	0;
	ld.shared.u32 	%r64, [%r14];
	ld.shared.u32 	%r65, [%r17+36];
	ld.shared.u32 	%r66, [%r20+1152];
	add.s32 	%r67, %r66, %r65;
	min.s32 	%r68, %r64, %r67;
	st.shared.u32 	[%r14], %r68;
	bar.sync 	0;
	ld.shared.u32 	%r69, [%r14];
	ld.shared.u32 	%r70, [%r17+40];
	ld.shared.u32 	%r71, [%r20+1280];
	add.s32 	%r72, %r71, %r70;
	min.s32 	%r73, %r69, %r72;
	st.shared.u32 	[%r14], %r73;
	bar.sync 	0;
	ld.shared.u32 	%r74, [%r14];
	ld.shared.u32 	%r75, [%r17+44];
	ld.shared.u32 	%r76, [%r20+1408];
	add.s32 	%r77, %r76, %r75;
	min.s32 	%r78, %r74, %r77;
	st.shared.u32 	[%r14], %r78;
	bar.sync 	0;
	ld.shared.u32 	%r79, [%r14];
	ld.shared.u32 	%r80, [%r17+48];
	ld.shared.u32 	%r81, [%r20+1536];
	add.s32 	%r82, %r81, %r80;
	min.s32 	%r83, %r79, %r82;
	st.shared.u32 	[%r14], %r83;
	bar.sync 	0;
	ld.shared.u32 	%r84, [%r14];
	ld.shared.u32 	%r85, [%r17+52];
	ld.shared.u32 	%r86, [%r20+1664];
	add.s32 	%r87, %r86, %r85;
	min.s32 	%r88, %r84, %r87;
	st.shared.u32 	[%r14], %r88;
	bar.sync 	0;
	ld.shared.u32 	%r89, [%r14];
	ld.shared.u32 	%r90, [%r17+56];
	ld.shared.u32 	%r91, [%r20+1792];
	add.s32 	%r92, %r91, %r90;
	min.s32 	%r93, %r89, %r92;
	st.shared.u32 	[%r14], %r93;
	bar.sync 	0;
	ld.shared.u32 	%r94, [%r14];
	ld.shared.u32 	%r95, [%r17+60];
	ld.shared.u32 	%r96, [%r20+1920];
	add.s32 	%r97, %r96, %r95;
	min.s32 	%r98, %r94, %r97;
	st.shared.u32 	[%r14], %r98;
	bar.sync 	0;
	ld.shared.u32 	%r99, [%r14];
	ld.shared.u32 	%r100, [%r17+64];
	ld.shared.u32 	%r101, [%r20+2048];
	add.s32 	%r102, %r101, %r100;
	min.s32 	%r103, %r99, %r102;
	st.shared.u32 	[%r14], %r103;
	bar.sync 	0;
	ld.shared.u32 	%r104, [%r14];
	ld.shared.u32 	%r105, [%r17+68];
	ld.shared.u32 	%r106, [%r20+2176];
	add.s32 	%r107, %r106, %r105;
	min.s32 	%r108, %r104, %r107;
	st.shared.u32 	[%r14], %r108;
	bar.sync 	0;
	ld.shared.u32 	%r109, [%r14];
	ld.shared.u32 	%r110, [%r17+72];
	ld.shared.u32 	%r111, [%r20+2304];
	add.s32 	%r112, %r111, %r110;
	min.s32 	%r113, %r109, %r112;
	st.shared.u32 	[%r14], %r113;
	bar.sync 	0;
	ld.shared.u32 	%r114, [%r14];
	ld.shared.u32 	%r115, [%r17+76];
	ld.shared.u32 	%r116, [%r20+2432];
	add.s32 	%r117, %r116, %r115;
	min.s32 	%r118, %r114, %r117;
	st.shared.u32 	[%r14], %r118;
	bar.sync 	0;
	ld.shared.u32 	%r119, [%r14];
	ld.shared.u32 	%r120, [%r17+80];
	ld.shared.u32 	%r121, [%r20+2560];
	add.s32 	%r122, %r121, %r120;
	min.s32 	%r123, %r119, %r122;
	st.shared.u32 	[%r14], %r123;
	bar.sync 	0;
	ld.shared.u32 	%r124, [%r14];
	ld.shared.u32 	%r125, [%r17+84];
	ld.shared.u32 	%r126, [%r20+2688];
	add.s32 	%r127, %r126, %r125;
	min.s32 	%r128, %r124, %r127;
	st.shared.u32 	[%r14], %r128;
	bar.sync 	0;
	ld.shared.u32 	%r129, [%r14];
	ld.shared.u32 	%r130, [%r17+88];
	ld.shared.u32 	%r131, [%r20+2816];
	add.s32 	%r132, %r131, %r130;
	min.s32 	%r133, %r129, %r132;
	st.shared.u32 	[%r14], %r133;
	bar.sync 	0;
	ld.shared.u32 	%r134, [%r14];
	ld.shared.u32 	%r135, [%r17+92];
	ld.shared.u32 	%r136, [%r20+2944];
	add.s32 	%r137, %r136, %r135;
	min.s32 	%r138, %r134, %r137;
	st.shared.u32 	[%r14], %r138;
	bar.sync 	0;
	ld.shared.u32 	%r139, [%r14];
	ld.shared.u32 	%r140, [%r17+96];
	ld.shared.u32 	%r141, [%r20+3072];
	add.s32 	%r142, %r141, %r140;
	min.s32 	%r143, %r139, %r142;
	st.shared.u32 	[%r14], %r143;
	bar.sync 	0;
	ld.shared.u32 	%r144, [%r14];
	ld.shared.u32 	%r145, [%r17+100];
	ld.shared.u32 	%r146, [%r20+3200];
	add.s32 	%r147, %r146, %r145;
	min.s32 	%r148, %r144, %r147;
	st.shared.u32 	[%r14], %r148;
	bar.sync 	0;
	ld.shared.u32 	%r149, [%r14];
	ld.shared.u32 	%r150, [%r17+104];
	ld.shared.u32 	%r151, [%r20+3328];
	add.s32 	%r152, %r151, %r150;
	min.s32 	%r153, %r149, %r152;
	st.shared.u32 	[%r14], %r153;
	bar.sync 	0;
	ld.shared.u32 	%r154, [%r14];
	ld.shared.u32 	%r155, [%r17+108];
	ld.shared.u32 	%r156, [%r20+3456];
	add.s32 	%r157, %r156, %r155;
	min.s32 	%r158, %r154, %r157;
	st.shared.u32 	[%r14], %r158;
	bar.sync 	0;
	ld.shared.u32 	%r159, [%r14];
	ld.shared.u32 	%r160, [%r17+112];
	ld.shared.u32 	%r161, [%r20+3584];
	add.s32 	%r162, %r161, %r160;
	min.s32 	%r163, %r159, %r162;
	st.shared.u32 	[%r14], %r163;
	bar.sync 	0;
	ld.shared.u32 	%r164, [%r14];
	ld.shared.u32 	%r165, [%r17+116];
	ld.shared.u32 	%r166, [%r20+3712];
	add.s32 	%r167, %r166, %r165;
	min.s32 	%r168, %r164, %r167;
	st.shared.u32 	[%r14], %r168;
	bar.sync 	0;
	ld.shared.u32 	%r169, [%r14];
	ld.shared.u32 	%r170, [%r17+120];
	ld.shared.u32 	%r171, [%r20+3840];
	add.s32 	%r172, %r171, %r170;
	min.s32 	%r173, %r169, %r172;
	st.shared.u32 	[%r14], %r173;
	bar.sync 	0;
	ld.shared.u32 	%r174, [%r14];
	ld.shared.u32 	%r175, [%r17+124];
	ld.shared.u32 	%r176, [%r20+3968];
	add.s32 	%r177, %r176, %r175;
	min.s32 	%r178, %r174, %r177;
	st.shared.u32 	[%r14], %r178;
	st.global.u32 	[%rd4], %r178;
	ret;

}
	// .globl	_Z6phase2iPii
.visible .entry _Z6phase2iPii(
	.param .u32 _Z6phase2iPii_param_0,
	.param .u64 .ptr .align 1 _Z6phase2iPii_param_1,
	.param .u32 _Z6phase2iPii_param_2
)
{
	.reg .pred 	%p<3>;
	.reg .b32 	%r<164>;
	.reg .b64 	%rd<9>;

	ld.param.u32 	%r1, [_Z6phase2iPii_param_0];
	ld.param.u64 	%rd1, [_Z6phase2iPii_param_1];
	ld.param.u32 	%r2, [_Z6phase2iPii_param_2];
	cvta.to.global.u64 	%rd2, %rd1;
	mov.u32 	%r3, %tid.x;
	mov.u32 	%r4, %tid.y;
	mov.u32 	%r5, %ctaid.x;
	mov.u32 	%r6, %ctaid.y;
	shl.b32 	%r7, %r1, 5;
	setp.eq.s32 	%p1, %r5, 0;
	setp.ge.s32 	%p2, %r6, %r1;
	selp.u32 	%r8, 1, 0, %p2;
	add.s32 	%r9, %r6, %r8;
	selp.b32 	%r10, %r9, 0, %p1;
	mad.lo.s32 	%r11, %r1, %r5, %r10;
	shl.b32 	%r12, %r11, 5;
	selp.b32 	%r13, %r1, 0, %p1;
	mad.lo.s32 	%r14, %r9, %r5, %r13;
	shl.b32 	%r15, %r14, 5;
	add.s32 	%r16, %r12, %r4;
	mul.lo.s32 	%r17, %r16, %r2;
	add.s32 	%r18, %r15, %r3;
	add.s32 	%r19, %r17, %r18;
	mul.wide.s32 	%rd3, %r19, 4;
	add.s64 	%rd4, %rd2, %rd3;
	ld.global.u32 	%r20, [%rd4];
	add.s32 	%r21, %r7, %r3;
	add.s32 	%r22, %r21, %r17;
	mul.wide.s32 	%rd5, %r22, 4;
	add.s64 	%rd6, %rd2, %rd5;
	ld.global.u32 	%r23, [%rd6];
	shl.b32 	%r24, %r4, 5;
	add.s32 	%r25, %r24, %r3;
	shl.b32 	%r26, %r25, 2;
	mov.u32 	%r27, shared_memory;
	add.s32 	%r28, %r27, %r26;
	st.shared.u32 	[%r28], %r23;
	add.s32 	%r29, %r7, %r4;
	mad.lo.s32 	%r30, %r29, %r2, %r18;
	mul.wide.s32 	%rd7, %r30, 4;
	add.s64 	%rd8, %rd2, %rd7;
	ld.global.u32 	%r31, [%rd8];
	st.shared.u32 	[%r28+4096], %r31;
	bar.sync 	0;
	shl.b32 	%r32, %r4, 7;
	add.s32 	%r33, %r27, %r32;
	ld.shared.v4.u32 	{%r34, %r35, %r36, %r37}, [%r33];
	shl.b32 	%r38, %r3, 2;
	add.s32 	%r39, %r27, %r38;
	ld.shared.u32 	%r40, [%r39+4096];
	add.s32 	%r41, %r40, %r34;
	min.s32 	%r42, %r20, %r41;
	ld.shared.u32 	%r43, [%r39+4224];
	add.s32 	%r44, %r43, %r35;
	min.s32 	%r45, %r42, %r44;
	ld.shared.u32 	%r46, [%r39+4352];
	add.s32 	%r47, %r46, %r36;
	min.s32 	%r48, %r45, %r47;
	ld.shared.u32 	%r49, [%r39+4480];
	add.s32 	%r50, %r49, %r37;
	min.s32 	%r51, %r48, %r50;
	ld.shared.v4.u32 	{%r52, %r53, %r54, %r55}, [%r33+16];
	ld.shared.u32 	%r56, [%r39+4608];
	add.s32 	%r57, %r56, %r52;
	min.s32 	%r58, %r51, %r57;
	ld.shared.u32 	%r59, [%r39+4736];
	add.s32 	%r60, %r59, %r53;
	min.s32 	%r61, %r58, %r60;
	ld.shared.u32 	%r62, [%r39+4864];
	add.s32 	%r63, %r62, %r54;
	min.s32 	%r64, %r61, %r63;
	ld.shared.u32 	%r65, [%r39+4992];
	add.s32 	%r66, %r65, %r55;
	min.s32 	%r67, %r64, %r66;
	ld.shared.v4.u32 	{%r68, %r69, %r70, %r71}, [%r33+32];
	ld.shared.u32 	%r72, [%r39+5120];
	add.s32 	%r73, %r72, %r68;
	min.s32 	%r74, %r67, %r73;
	ld.shared.u32 	%r75, [%r39+5248];
	add.s32 	%r76, %r75, %r69;
	min.s32 	%r77, %r74, %r76;
	ld.shared.u32 	%r78, [%r39+5376];
	add.s32 	%r79, %r78, %r70;
	min.s32 	%r80, %r77, %r79;
	ld.shared.u32 	%r81, [%r39+5504];
	add.s32 	%r82, %r81, %r71;
	min.s32 	%r83, %r80, %r82;
	ld.shared.v4.u32 	{%r84, %r85, %r86, %r87}, [%r33+48];
	ld.shared.u32 	%r88, [%r39+5632];
	add.s32 	%r89, %r88, %r84;
	min.s32 	%r90, %r83, %r89;
	ld.shared.u32 	%r91, [%r39+5760];
	add.s32 	%r92, %r91, %r85;
	min.s32 	%r93, %r90, %r92;
	ld.shared.u32 	%r94, [%r39+5888];
	add.s32 	%r95, %r94, %r86;
	min.s32 	%r96, %r93, %r95;
	ld.shared.u32 	%r97, [%r39+6016];
	add.s32 	%r98, %r97, %r87;
	min.s32 	%r99, %r96, %r98;
	ld.shared.v4.u32 	{%r100, %r101, %r102, %r103}, [%r33+64];
	ld.shared.u32 	%r104, [%r39+6144];
	add.s32 	%r105, %r104, %r100;
	min.s32 	%r106, %r99, %r105;
	ld.shared.u32 	%r107, [%r39+6272];
	add.s32 	%r108, %r107, %r101;
	min.s32 	%r109, %r106, %r108;
	ld.shared.u32 	%r110, [%r39+6400];
	add.s32 	%r111, %r110, %r102;
	min.s32 	%r112, %r109, %r111;
	ld.shared.u32 	%r113, [%r39+6528];
	add.s32 	%r114, %r113, %r103;
	min.s32 	%r115, %r112, %r114;
	ld.shared.v4.u32 	{%r116, %r117, %r118, %r119}, [%r33+80];
	ld.shared.u32 	%r120, [%r39+6656];
	add.s32 	%r121, %r120, %r116;
	min.s32 	%r122, %r115, %r121;
	ld.shared.u32 	%r123, [%r39+6784];
	add.s32 	%r124, %r123, %r117;
	min.s32 	%r125, %r122, %r124;
	ld.shared.u32 	%r126, [%r39+6912];
	add.s32 	%r127, %r126, %r118;
	min.s32 	%r128, %r125, %r127;
	ld.shared.u32 	%r129, [%r39+7040];
	add.s32 	%r130, %r129, %r119;
	min.s32 	%r131, %r128, %r130;
	ld.shared.v4.u32 	{%r132, %r133, %r134, %r135}, [%r33+96];
	ld.shared.u32 	%r136, [%r39+7168];
	add.s32 	%r137, %r136, %r132;
	min.s32 	%r138, %r131, %r137;
	ld.shared.u32 	%r139, [%r39+7296];
	add.s32 	%r140, %r139, %r133;
	min.s32 	%r141, %r138, %r140;
	ld.shared.u32 	%r142, [%r39+7424];
	add.s32 	%r143, %r142, %r134;
	min.s32 	%r144, %r141, %r143;
	ld.shared.u32 	%r145, [%r39+7552];
	add.s32 	%r146, %r145, %r135;
	min.s32 	%r147, %r144, %r146;
	ld.shared.v4.u32 	{%r148, %r149, %r150, %r151}, [%r33+112];
	ld.shared.u32 	%r152, [%r39+7680];
	add.s32 	%r153, %r152, %r148;
	min.s32 	%r154, %r147, %r153;
	ld.shared.u32 	%r155, [%r39+7808];
	add.s32 	%r156, %r155, %r149;
	min.s32 	%r157, %r154, %r156;
	ld.shared.u32 	%r158, [%r39+7936];
	add.s32 	%r159, %r158, %r150;
	min.s32 	%r160, %r157, %r159;
	ld.shared.u32 	%r161, [%r39+8064];
	add.s32 	%r162, %r161, %r151;
	min.s32 	%r163, %r160, %r162;
	st.global.u32 	[%rd4], %r163;
	ret;

}
	// .globl	_Z6phase3iPii
.visible .entry _Z6phase3iPii(
	.param .u32 _Z6phase3iPii_param_0,
	.param .u64 .ptr .align 1 _Z6phase3iPii_param_1,
	.param .u32 _Z6phase3iPii_param_2
)
{
	.reg .pred 	%p<3>;
	.reg .b32 	%r<162>;
	.reg .b64 	%rd<9>;

	ld.param.u32 	%r1, [_Z6phase3iPii_param_0];
	ld.param.u64 	%rd1, [_Z6phase3iPii_param_1];
	ld.param.u32 	%r2, [_Z6phase3iPii_param_2];
	cvta.to.global.u64 	%rd2, %rd1;
	mov.u32 	%r3, %tid.x;
	mov.u32 	%r4, %tid.y;
	mov.u32 	%r5, %ctaid.x;
	setp.ge.u32 	%p1, %r5, %r1;
	selp.u32 	%r6, 1, 0, %p1;
	add.s32 	%r7, %r5, %r6;
	shl.b32 	%r8, %r7, 5;
	mov.u32 	%r9, %ctaid.y;
	setp.ge.u32 	%p2, %r9, %r1;
	selp.u32 	%r10, 1, 0, %p2;
	add.s32 	%r11, %r9, %r10;
	shl.b32 	%r12, %r11, 5;
	shl.b32 	%r13, %r1, 5;
	add.s32 	%r14, %r8, %r4;
	mul.lo.s32 	%r15, %r14, %r2;
	add.s32 	%r16, %r12, %r3;
	add.s32 	%r17, %r15, %r16;
	mul.wide.s32 	%rd3, %r17, 4;
	add.s64 	%rd4, %rd2, %rd3;
	ld.global.u32 	%r18, [%rd4];
	add.s32 	%r19, %r13, %r3;
	add.s32 	%r20, %r19, %r15;
	mul.wide.s32 	%rd5, %r20, 4;
	add.s64 	%rd6, %rd2, %rd5;
	ld.global.u32 	%r21, [%rd6];
	shl.b32 	%r22, %r4, 5;
	add.s32 	%r23, %r22, %r3;
	shl.b32 	%r24, %r23, 2;
	mov.u32 	%r25, shared_memory;
	add.s32 	%r26, %r25, %r24;
	st.shared.u32 	[%r26], %r21;
	add.s32 	%r27, %r13, %r4;
	mad.lo.s32 	%r28, %r27, %r2, %r16;
	mul.wide.s32 	%rd7, %r28, 4;
	add.s64 	%rd8, %rd2, %rd7;
	ld.global.u32 	%r29, [%rd8];
	st.shared.u32 	[%r26+4096], %r29;
	bar.sync 	0;
	shl.b32 	%r30, %r4, 7;
	add.s32 	%r31, %r25, %r30;
	ld.shared.v4.u32 	{%r32, %r33, %r34, %r35}, [%r31];
	shl.b32 	%r36, %r3, 2;
	add.s32 	%r37, %r25, %r36;
	ld.shared.u32 	%r38, [%r37+4096];
	add.s32 	%r39, %r38, %r32;
	min.s32 	%r40, %r18, %r39;
	ld.shared.u32 	%r41, [%r37+4224];
	add.s32 	%r42, %r41, %r33;
	min.s32 	%r43, %r40, %r42;
	ld.shared.u32 	%r44, [%r37+4352];
	add.s32 	%r45, %r44, %r34;
	min.s32 	%r46, %r43, %r45;
	ld.shared.u32 	%r47, [%r37+4480];
	add.s32 	%r48, %r47, %r35;
	min.s32 	%r49, %r46, %r48;
	ld.shared.v4.u32 	{%r50, %r51, %r52, %r53}, [%r31+16];
	ld.shared.u32 	%r54, [%r37+4608];
	add.s32 	%r55, %r54, %r50;
	min.s32 	%r56, %r49, %r55;
	ld.shared.u32 	%r57, [%r37+4736];
	add.s32 	%r58, %r57, %r51;
	min.s32 	%r59, %r56, %r58;
	ld.shared.u32 	%r60, [%r37+4864];
	add.s32 	%r61, %r60, %r52;
	min.s32 	%r62, %r59, %r61;
	ld.shared.u32 	%r63, [%r37+4992];
	add.s32 	%r64, %r63, %r53;
	min.s32 	%r65, %r62, %r64;
	ld.shared.v4.u32 	{%r66, %r67, %r68, %r69}, [%r31+32];
	ld.shared.u32 	%r70, [%r37+5120];
	add.s32 	%r71, %r70, %r66;
	min.s32 	%r72, %r65, %r71;
	ld.shared.u32 	%r73, [%r37+5248];
	add.s32 	%r74, %r73, %r67;
	min.s32 	%r75, %r72, %r74;
	ld.shared.u32 	%r76, [%r37+5376];
	add.s32 	%r77, %r76, %r68;
	min.s32 	%r78, %r75, %r77;
	ld.shared.u32 	%r79, [%r37+5504];
	add.s32 	%r80, %r79, %r69;
	min.s32 	%r81, %r78, %r80;
	ld.shared.v4.u32 	{%r82, %r83, %r84, %r85}, [%r31+48];
	ld.shared.u32 	%r86, [%r37+5632];
	add.s32 	%r87, %r86, %r82;
	min.s32 	%r88, %r81, %r87;
	ld.shared.u32 	%r89, [%r37+5760];
	add.s32 	%r90, %r89, %r83;
	min.s32 	%r91, %r88, %r90;
	ld.shared.u32 	%r92, [%r37+5888];
	add.s32 	%r93, %r92, %r84;
	min.s32 	%r94, %r91, %r93;
	ld.shared.u32 	%r95, [%r37+6016];
	add.s32 	%r96, %r95, %r85;
	min.s32 	%r97, %r94, %r96;
	ld.shared.v4.u32 	{%r98, %r99, %r100, %r101}, [%r31+64];
	ld.shared.u32 	%r102, [%r37+6144];
	add.s32 	%r103, %r102, %r98;
	min.s32 	%r104, %r97, %r103;
	ld.shared.u32 	%r105, [%r37+6272];
	add.s32 	%r106, %r105, %r99;
	min.s32 	%r107, %r104, %r106;
	ld.shared.u32 	%r108, [%r37+6400];
	add.s32 	%r109, %r108, %r100;
	min.s32 	%r110, %r107, %r109;
	ld.shared.u32 	%r111, [%r37+6528];
	add.s32 	%r112, %r111, %r101;
	min.s32 	%r113, %r110, %r112;
	ld.shared.v4.u32 	{%r114, %r115, %r116, %r117}, [%r31+80];
	ld.shared.u32 	%r118, [%r37+6656];
	add.s32 	%r119, %r118, %r114;
	min.s32 	%r120, %r113, %r119;
	ld.shared.u32 	%r121, [%r37+6784];
	add.s32 	%r122, %r121, %r115;
	min.s32 	%r123, %r120, %r122;
	ld.shared.u32 	%r124, [%r37+6912];
	add.s32 	%r125, %r124, %r116;
	min.s32 	%r126, %r123, %r125;
	ld.shared.u32 	%r127, [%r37+7040];
	add.s32 	%r128, %r127, %r117;
	min.s32 	%r129, %r126, %r128;
	ld.shared.v4.u32 	{%r130, %r131, %r132, %r133}, [%r31+96];
	ld.shared.u32 	%r134, [%r37+7168];
	add.s32 	%r135, %r134, %r130;
	min.s32 	%r136, %r129, %r135;
	ld.shared.u32 	%r137, [%r37+7296];
	add.s32 	%r138, %r137, %r131;
	min.s32 	%r139, %r136, %r138;
	ld.shared.u32 	%r140, [%r37+7424];
	add.s32 	%r141, %r140, %r132;
	min.s32 	%r142, %r139, %r141;
	ld.shared.u32 	%r143, [%r37+7552];
	add.s32 	%r144, %r143, %r133;
	min.s32 	%r145, %r142, %r144;
	ld.shared.v4.u32 	{%r146, %r147, %r148, %r149}, [%r31+112];
	ld.shared.u32 	%r150, [%r37+7680];
	add.s32 	%r151, %r150, %r146;
	min.s32 	%r152, %r145, %r151;
	ld.shared.u32 	%r153, [%r37+7808];
	add.s32 	%r154, %r153, %r147;
	min.s32 	%r155, %r152, %r154;
	ld.shared.u32 	%r156, [%r37+7936];
	add.s32 	%r157, %r156, %r148;
	min.s32 	%r158, %r155, %r157;
	ld.shared.u32 	%r159, [%r37+8064];
	add.s32 	%r160, %r159, %r149;
	min.s32 	%r161, %r158, %r160;
	st.global.u32 	[%rd4], %r161;
	ret;

}


// ===== COMPILED SASS (sm_100) =====

	.target	sm_100

	.elftype	@"ET_EXEC"


//--------------------- .note.nv.tkinfo           --------------------------
	.section	.note.nv.tkinfo,"",@"SHT_NOTE"
	.sectionflags	@"SHF_NOTE_NV_TKINFO"
	.tkinfo
        /*0018*/ 	.word	0x00000002
        /*0030*/ 	.string	""
        /*0030*/ 	.string	"ptxas"
        /*0030*/ 	.string	"Cuda compilation tools, release 13.0, V13.0.88"
        /*0030*/ 	.string	"Build cuda_13.0.r13.0/compiler.36424714_0"
        /*0030*/ 	.string	"-arch sm_100 -m 64 "



//--------------------- .note.nv.cuinfo           --------------------------
	.section	.note.nv.cuinfo,"",@"SHT_NOTE"
	.sectionflags	@"SHF_NOTE_NV_CUINFO"
        /*0018*/ 	.short	0x0002
        /*001a*/ 	.short	0x0064
        /*001c*/ 	.short	0x0082
	.zero		2


//--------------------- .nv.info                  --------------------------
	.section	.nv.info,"",@"SHT_CUDA_INFO"
	.align	4


	//----- nvinfo : EIATTR_REGCOUNT
	.align		4
        /*0000*/ 	.byte	0x04, 0x2f
        /*0002*/ 	.short	(.L_1 - .L_0)
	.align		4
.L_0:
        /*0004*/ 	.word	index@(_Z6phase1iPii)
        /*0008*/ 	.word	0x0000000e


	//----- nvinfo : EIATTR_FRAME_SIZE
	.align		4
.L_1:
        /*000c*/ 	.byte	0x04, 0x11
        /*000e*/ 	.short	(.L_3 - .L_2)
	.align		4
.L_2:
        /*0010*/ 	.word	index@(_Z6phase1iPii)
        /*0014*/ 	.word	0x00000000


	//----- nvinfo : EIATTR_REGCOUNT
	.align		4
.L_3:
        /*0018*/ 	.byte	0x04, 0x2f
        /*001a*/ 	.short	(.L_5 - .L_4)
	.align		4
.L_4:
        /*001c*/ 	.word	index@(_Z6phase2iPii)
        /*0020*/ 	.word	0x00000020


	//----- nvinfo : EIATTR_FRAME_SIZE
	.align		4
.L_5:
        /*0024*/ 	.byte	0x04, 0x11
        /*0026*/ 	.short	(.L_7 - .L_6)
	.align		4
.L_6:
        /*0028*/ 	.word	index@(_Z6phase2iPii)
        /*002c*/ 	.word	0x00000000


	//----- nvinfo : EIATTR_REGCOUNT
	.align		4
.L_7:
        /*0030*/ 	.byte	0x04, 0x2f
        /*0032*/ 	.short	(.L_9 - .L_8)
	.align		4
.L_8:
        /*0034*/ 	.word	index@(_Z6phase3iPii)
        /*0038*/ 	.word	0x00000020


	//----- nvinfo : EIATTR_FRAME_SIZE
	.align		4
.L_9:
        /*003c*/ 	.byte	0x04, 0x11
        /*003e*/ 	.short	(.L_11 - .L_10)
	.align		4
.L_10:
        /*0040*/ 	.word	index@(_Z6phase3iPii)
        /*0044*/ 	.word	0x00000000


	//----- nvinfo : EIATTR_MIN_STACK_SIZE
	.align		4
.L_11:
        /*0048*/ 	.byte	0x04, 0x12
        /*004a*/ 	.short	(.L_13 - .L_12)
	.align		4
.L_12:
        /*004c*/ 	.word	index@(_Z6phase3iPii)
        /*0050*/ 	.word	0x00000000


	//----- nvinfo : EIATTR_MIN_STACK_SIZE
	.align		4
.L_13:
        /*0054*/ 	.byte	0x04, 0x12
        /*0056*/ 	.short	(.L_15 - .L_14)
	.align		4
.L_14:
        /*0058*/ 	.word	index@(_Z6phase2iPii)
        /*005c*/ 	.word	0x00000000


	//----- nvinfo : EIATTR_MIN_STACK_SIZE
	.align		4
.L_15:
        /*0060*/ 	.byte	0x04, 0x12
        /*0062*/ 	.short	(.L_17 - .L_16)
	.align		4
.L_16:
        /*0064*/ 	.word	index@(_Z6phase1iPii)
        /*0068*/ 	.word	0x00000000
.L_17:


//--------------------- .nv.compat                --------------------------
	.section	.nv.compat,"",@"SHT_CUDA_COMPAT_INFO"
	.align	4
        /*0000*/ 	.byte	0x02, 0x09, 0x00, 0x00, 0x02, 0x02, 0x01, 0x00, 0x02, 0x05, 0x05, 0x00, 0x03, 0x07, 0x01, 0x01
        /*0010*/ 	.byte	0x02, 0x03, 0x00, 0x00, 0x02, 0x06, 0x01, 0x00, 0x04, 0x0b, 0x08, 0x00, 0x09, 0x00, 0x00, 0x00
        /*0020*/ 	.byte	0x00, 0x00, 0x00, 0x00


//--------------------- .nv.info._Z6phase3iPii    --------------------------
	.section	.nv.info._Z6phase3iPii,"",@"SHT_CUDA_INFO"
	.sectionflags	@""
	.align	4


	//----- nvinfo : EIATTR_CUDA_API_VERSION
	.align		4
        /*0000*/ 	.byte	0x04, 0x37
        /*0002*/ 	.short	(.L_19 - .L_18)
.L_18:
        /*0004*/ 	.word	0x00000082


	//----- nvinfo : EIATTR_KPARAM_INFO
	.align		4
.L_19:
        /*0008*/ 	.byte	0x04, 0x17
        /*000a*/ 	.short	(.L_21 - .L_20)
.L_20:
        /*000c*/ 	.word	0x00000000
        /*0010*/ 	.short	0x0002
        /*0012*/ 	.short	0x0010
        /*0014*/ 	.byte	0x00, 0xf0, 0x11, 0x00


	//----- nvinfo : EIATTR_KPARAM_INFO
	.align		4
.L_21:
        /*0018*/ 	.byte	0x04, 0x17
        /*001a*/ 	.short	(.L_23 - .L_22)
.L_22:
        /*001c*/ 	.word	0x00000000
        /*0020*/ 	.short	0x0001
        /*0022*/ 	.short	0x0008
        /*0024*/ 	.byte	0x00, 0xf5, 0x21, 0x00


	//----- nvinfo : EIATTR_KPARAM_INFO
	.align		4
.L_23:
        /*0028*/ 	.byte	0x04, 0x17
        /*002a*/ 	.short	(.L_25 - .L_24)
.L_24:
        /*002c*/ 	.word	0x00000000
        /*0030*/ 	.short	0x0000
        /*0032*/ 	.short	0x0000
        /*0034*/ 	.byte	0x00, 0xf0, 0x11, 0x00


	//----- nvinfo : EIATTR_SPARSE_MMA_MASK
	.align		4
.L_25:
        /*0038*/ 	.byte	0x03, 0x50
        /*003a*/ 	.short	0x0000


	//----- nvinfo : EIATTR_MAXREG_COUNT
	.align		4
        /*003c*/ 	.byte	0x03, 0x1b
        /*003e*/ 	.short	0x00ff


	//----- nvinfo : EIATTR_NUM_BARRIERS
	.align		4
        /*0040*/ 	.byte	0x02, 0x4c
        /*0042*/ 	.byte	0x01
	.zero		1


	//----- nvinfo : EIATTR_MERCURY_ISA_VERSION
	.align		4
        /*0044*/ 	.byte	0x03, 0x5f
        /*0046*/ 	.short	0x0101


	//----- nvinfo : EIATTR_VRC_CTA_INIT_COUNT
	.align		4
        /*0048*/ 	.byte	0x02, 0x4a
	.zero		1
	.zero		1


	//----- nvinfo : EIATTR_EXIT_INSTR_OFFSETS
	.align		4
        /*004c*/ 	.byte	0x04, 0x1c
        /*004e*/ 	.short	(.L_27 - .L_26)


	//   ....[0]....
.L_26:
        /*0050*/ 	.word	0x00000710


	//----- nvinfo : EIATTR_CBANK_PARAM_SIZE
	.align		4
.L_27:
        /*0054*/ 	.byte	0x03, 0x19
        /*0056*/ 	.short	0x0014


	//----- nvinfo : EIATTR_PARAM_CBANK
	.align		4
        /*0058*/ 	.byte	0x04, 0x0a
        /*005a*/ 	.short	(.L_29 - .L_28)
	.align		4
.L_28:
        /*005c*/ 	.word	index@(.nv.constant0._Z6phase3iPii)
        /*0060*/ 	.short	0x0380
        /*0062*/ 	.short	0x0014


	//----- nvinfo : EIATTR_SW_WAR
	.align		4
.L_29:
        /*0064*/ 	.byte	0x04, 0x36
        /*0066*/ 	.short	(.L_31 - .L_30)
.L_30:
        /*0068*/ 	.word	0x00000008
.L_31:


//--------------------- .nv.info._Z6phase2iPii    --------------------------
	.section	.nv.info._Z6phase2iPii,"",@"SHT_CUDA_INFO"
	.sectionflags	@""
	.align	4


	//----- nvinfo : EIATTR_CUDA_API_VERSION
	.align		4
        /*0000*/ 	.byte	0x04, 0x37
        /*0002*/ 	.short	(.L_33 - .L_32)
.L_32:
        /*0004*/ 	.word	0x00000082


	//----- nvinfo : EIATTR_KPARAM_INFO
	.align		4
.L_33:
        /*0008*/ 	.byte	0x04, 0x17
        /*000a*/ 	.short	(.L_35 - .L_34)
.L_34:
        /*000c*/ 	.word	0x00000000
        /*0010*/ 	.short	0x0002
        /*0012*/ 	.short	0x0010
        /*0014*/ 	.byte	0x00, 0xf0, 0x11, 0x00


	//----- nvinfo : EIATTR_KPARAM_INFO
	.align		4
.L_35:
        /*0018*/ 	.byte	0x04, 0x17
        /*001a*/ 	.short	(.L_37 - .L_36)
.L_36:
        /*001c*/ 	.word	0x00000000
        /*0020*/ 	.short	0x0001
        /*0022*/ 	.short	0x0008
        /*0024*/ 	.byte	0x00, 0xf5, 0x21, 0x00


	//----- nvinfo : EIATTR_KPARAM_INFO
	.align		4
.L_37:
        /*0028*/ 	.byte	0x04, 0x17
        /*002a*/ 	.short	(.L_39 - .L_38)
.L_38:
        /*002c*/ 	.word	0x00000000
        /*0030*/ 	.short	0x0000
        /*0032*/ 	.short	0x0000
        /*0034*/ 	.byte	0x00, 0xf0, 0x11, 0x00


	//----- nvinfo : EIATTR_SPARSE_MMA_MASK
	.align		4
.L_39:
        /*0038*/ 	.byte	0x03, 0x50
        /*003a*/ 	.short	0x0000


	//----- nvinfo : EIATTR_MAXREG_COUNT
	.align		4
        /*003c*/ 	.byte	0x03, 0x1b
        /*003e*/ 	.short	0x00ff


	//----- nvinfo : EIATTR_NUM_BARRIERS
	.align		4
        /*0040*/ 	.byte	0x02, 0x4c
        /*0042*/ 	.byte	0x01
	.zero		1


	//----- nvinfo : EIATTR_MERCURY_ISA_VERSION
	.align		4
        /*0044*/ 	.byte	0x03, 0x5f
        /*0046*/ 	.short	0x0101


	//----- nvinfo : EIATTR_VRC_CTA_INIT_COUNT
	.align		4
        /*0048*/ 	.byte	0x02, 0x4a
	.zero		1
	.zero		1


	//----- nvinfo : EIATTR_EXIT_INSTR_OFFSETS
	.align		4
        /*004c*/ 	.byte	0x04, 0x1c
        /*004e*/ 	.short	(.L_41 - .L_40)


	//   ....[0]....
.L_40:
        /*0050*/ 	.word	0x00000720


	//----- nvinfo : EIATTR_CBANK_PARAM_SIZE
	.align		4
.L_41:
        /*0054*/ 	.byte	0x03, 0x19
        /*0056*/ 	.short	0x0014


	//----- nvinfo : EIATTR_PARAM_CBANK
	.align		4
        /*0058*/ 	.byte	0x04, 0x0a
        /*005a*/ 	.short	(.L_43 - .L_42)
	.align		4
.L_42:
        /*005c*/ 	.word	index@(.nv.constant0._Z6phase2iPii)
        /*0060*/ 	.short	0x0380
        /*0062*/ 	.short	0x0014


	//----- nvinfo : EIATTR_SW_WAR
	.align		4
.L_43:
        /*0064*/ 	.byte	0x04, 0x36
        /*0066*/ 	.short	(.L_45 - .L_44)
.L_44:
        /*0068*/ 	.word	0x00000008
.L_45:


//--------------------- .nv.info._Z6phase1iPii    --------------------------
	.section	.nv.info._Z6phase1iPii,"",@"SHT_CUDA_INFO"
	.sectionflags	@""
	.align	4


	//----- nvinfo : EIATTR_CUDA_API_VERSION
	.align		4
        /*0000*/ 	.byte	0x04, 0x37
        /*0002*/ 	.short	(.L_47 - .L_46)
.L_46:
        /*0004*/ 	.word	0x00000082


	//----- nvinfo : EIATTR_KPARAM_INFO
	.align		4
.L_47:
        /*0008*/ 	.byte	0x04, 0x17
        /*000a*/ 	.short	(.L_49 - .L_48)
.L_48:
        /*000c*/ 	.word	0x00000000
        /*0010*/ 	.short	0x0002
        /*0012*/ 	.short	0x0010
        /*0014*/ 	.byte	0x00, 0xf0, 0x11, 0x00


	//----- nvinfo : EIATTR_KPARAM_INFO
	.align		4
.L_49:
        /*0018*/ 	.byte	0x04, 0x17
        /*001a*/ 	.short	(.L_51 - .L_50)
.L_50:
        /*001c*/ 	.word	0x00000000
        /*0020*/ 	.short	0x0001
        /*0022*/ 	.short	0x0008
        /*0024*/ 	.byte	0x00, 0xf5, 0x21, 0x00


	//----- nvinfo : EIATTR_KPARAM_INFO
	.align		4
.L_51:
        /*0028*/ 	.byte	0x04, 0x17
        /*002a*/ 	.short	(.L_53 - .L_52)
.L_52:
        /*002c*/ 	.word	0x00000000
        /*0030*/ 	.short	0x0000
        /*0032*/ 	.short	0x0000
        /*0034*/ 	.byte	0x00, 0xf0, 0x11, 0x00


	//----- nvinfo : EIATTR_SPARSE_MMA_MASK
	.align		4
.L_53:
        /*0038*/ 	.byte	0x03, 0x50
        /*003a*/ 	.short	0x0000


	//----- nvinfo : EIATTR_MAXREG_COUNT
	.align		4
        /*003c*/ 	.byte	0x03, 0x1b
        /*003e*/ 	.short	0x00ff


	//----- nvinfo : EIATTR_NUM_BARRIERS
	.align		4
        /*0040*/ 	.byte	0x02, 0x4c
        /*0042*/ 	.byte	0x01
	.zero		1


	//----- nvinfo : EIATTR_MERCURY_ISA_VERSION
	.align		4
        /*0044*/ 	.byte	0x03, 0x5f
        /*0046*/ 	.short	0x0101


	//----- nvinfo : EIATTR_VRC_CTA_INIT_COUNT
	.align		4
        /*0048*/ 	.byte	0x02, 0x4a
	.zero		1
	.zero		1


	//----- nvinfo : EIATTR_EXIT_INSTR_OFFSETS
	.align		4
        /*004c*/ 	.byte	0x04, 0x1c
        /*004e*/ 	.short	(.L_55 - .L_54)


	//   ....[0]....
.L_54:
        /*0050*/ 	.word	0x00000d60


	//----- nvinfo : EIATTR_CBANK_PARAM_SIZE
	.align		4
.L_55:
        /*0054*/ 	.byte	0x03, 0x19
        /*0056*/ 	.short	0x0014


	//----- nvinfo : EIATTR_PARAM_CBANK
	.align		4
        /*0058*/ 	.byte	0x04, 0x0a
        /*005a*/ 	.short	(.L_57 - .L_56)
	.align		4
.L_56:
        /*005c*/ 	.word	index@(.nv.constant0._Z6phase1iPii)
        /*0060*/ 	.short	0x0380
        /*0062*/ 	.short	0x0014


	//----- nvinfo : EIATTR_SW_WAR
	.align		4
.L_57:
        /*0064*/ 	.byte	0x04, 0x36
        /*0066*/ 	.short	(.L_59 - .L_58)
.L_58:
        /*0068*/ 	.word	0x00000008
.L_59:


//--------------------- .nv.callgraph             --------------------------
	.section	.nv.callgraph,"",@"SHT_CUDA_CALLGRAPH"
	.align	4
	.sectionentsize	8
	.align		4
        /*0000*/ 	.word	0x00000000
	.align		4
        /*0004*/ 	.word	0xffffffff
	.align		4
        /*0008*/ 	.word	0x00000000
	.align		4
        /*000c*/ 	.word	0xfffffffe
	.align		4
        /*0010*/ 	.word	0x00000000
	.align		4
        /*0014*/ 	.word	0xfffffffd
	.align		4
        /*0018*/ 	.word	0x00000000
	.align		4
        /*001c*/ 	.word	0xfffffffc


//--------------------- .text._Z6phase3iPii       --------------------------
	.section	.text._Z6phase3iPii,"ax",@progbits
	.align	128
        .global         _Z6phase3iPii
        .type           _Z6phase3iPii,@function
        .size           _Z6phase3iPii,(.L_x_3 - _Z6phase3iPii)
        .other          _Z6phase3iPii,@"STO_CUDA_ENTRY STV_DEFAULT"
_Z6phase3iPii:
.text._Z6phase3iPii:
[----:B------:R-:W-:Y:S08]  /*0000*/  LDC R1, c[0x0][0x37c] ;  /* 0x0000df00ff017b82 */ /* 0x000ff00000000800 */
[----:B------:R-:W0:Y:S01]  /*0010*/  S2UR UR4, SR_CTAID.X ;  /* 0x00000000000479c3 */ /* 0x000e220000002500 */
[----:B------:R-:W1:Y:S01]  /*0020*/  S2R R6, SR_TID.X ;  /* 0x0000000000067919 */ /* 0x000e620000002100 */
[----:B------:R-:W2:Y:S01]  /*0030*/  LDCU UR8, c[0x0][0x390] ;  /* 0x00007200ff0877ac */ /* 0x000ea20008000800 */
[----:B------:R-:W3:Y:S05]  /*0040*/  S2R R13, SR_TID.Y ;  /* 0x00000000000d7919 */ /* 0x000eea0000002200 */
[----:B------:R-:W4:Y:S08]  /*0050*/  LDC R2, c[0x0][0x380] ;  /* 0x0000e000ff027b82 */ /* 0x000f300000000800 */
[----:B------:R-:W5:Y:S08]  /*0060*/  S2UR UR5, SR_CTAID.Y ;  /* 0x00000000000579c3 */ /* 0x000f700000002600 */
[----:B------:R-:W2:Y:S01]  /*0070*/  LDC.64 R28, c[0x0][0x388] ;  /* 0x0000e200ff1c7b82 */ /* 0x000ea20000000a00 */
[----:B0-----:R-:W-:-:S06]  /*0080*/  UIADD3 UR6, UPT, UPT, UR4, 0x1, URZ ;  /* 0x0000000104067890 */ /* 0x001fcc000fffe0ff */
[----:B------:R-:W-:Y:S01]  /*0090*/  IMAD.U32 R0, RZ, RZ, UR6 ;  /* 0x00000006ff007e24 */ /* 0x000fe2000f8e00ff */
[C---:B----4-:R-:W-:Y:S01]  /*00a0*/  ISETP.LE.U32.AND P0, PT, R2.reuse, UR4, PT ;  /* 0x0000000402007c0c */ /* 0x050fe2000bf03070 */
[C---:B-1----:R-:W-:Y:S01]  /*00b0*/  IMAD R3, R2.reuse, 0x20, R6 ;  /* 0x0000002002037824 */ /* 0x042fe200078e0206 */
[C---:B-----5:R-:W-:Y:S01]  /*00c0*/  ISETP.LE.U32.AND P1, PT, R2.reuse, UR5, PT ;  /* 0x0000000502007c0c */ /* 0x060fe2000bf23070 */
[----:B------:R-:W-:Y:S01]  /*00d0*/  UIADD3 UR7, UPT, UPT, UR5, 0x1, URZ ;  /* 0x0000000105077890 */ /* 0x000fe2000fffe0ff */
[----:B---3--:R-:W-:-:S09]  /*00e0*/  IMAD R2, R2, 0x20, R13 ;  /* 0x0000002002027824 */ /* 0x008fd200078e020d */
[----:B------:R-:W-:Y:S02]  /*00f0*/  @!P0 IMAD R0, RZ, RZ, UR4 ;  /* 0x00000004ff008e24 */ /* 0x000fe4000f8e02ff */
[----:B------:R-:W-:Y:S02]  /*0100*/  IMAD.U32 R7, RZ, RZ, UR7 ;  /* 0x00000007ff077e24 */ /* 0x000fe4000f8e00ff */
[----:B------:R-:W-:Y:S01]  /*0110*/  IMAD R0, R0, 0x20, R13 ;  /* 0x0000002000007824 */ /* 0x000fe200078e020d */
[----:B------:R-:W0:Y:S01]  /*0120*/  LDCU.64 UR6, c[0x0][0x358] ;  /* 0x00006b00ff0677ac */ /* 0x000e220008000a00 */
[----:B------:R-:W-:Y:S02]  /*0130*/  @!P1 IMAD R7, RZ, RZ, UR5 ;  /* 0x00000005ff079e24 */ /* 0x000fe4000f8e02ff */
[----:B--2---:R-:W-:Y:S02]  /*0140*/  IMAD R3, R0, UR8, R3 ;  /* 0x0000000800037c24 */ /* 0x004fe4000f8e0203 */
[----:B------:R-:W-:-:S04]  /*0150*/  IMAD R7, R7, 0x20, R6 ;  /* 0x0000002007077824 */ /* 0x000fc800078e0206 */
[----:B------:R-:W-:Y:S02]  /*0160*/  IMAD R5, R2, UR8, R7 ;  /* 0x0000000802057c24 */ /* 0x000fe4000f8e0207 */
[----:B------:R-:W-:-:S04]  /*0170*/  IMAD.WIDE R2, R3, 0x4, R28 ;  /* 0x0000000403027825 */ /* 0x000fc800078e021c */
[----:B------:R-:W-:Y:S02]  /*0180*/  IMAD.WIDE R4, R5, 0x4, R28 ;  /* 0x0000000405047825 */ /* 0x000fe400078e021c */
[----:B0-----:R0:W2:Y:S04]  /*0190*/  LDG.E R3, desc[UR6][R2.64] ;  /* 0x0000000602037981 */ /* 0x0010a8000c1e1900 */
[----:B------:R-:W3:Y:S01]  /*01a0*/  LDG.E R11, desc[UR6][R4.64] ;  /* 0x00000006040b7981 */ /* 0x000ee2000c1e1900 */
[----:B------:R-:W-:-:S04]  /*01b0*/  IMAD R7, R0, UR8, R7 ;  /* 0x0000000800077c24 */ /* 0x000fc8000f8e0207 */
[----:B------:R-:W-:-:S05]  /*01c0*/  IMAD.WIDE R28, R7, 0x4, R28 ;  /* 0x00000004071c7825 */ /* 0x000fca00078e021c */
[----:B------:R-:W4:Y:S01]  /*01d0*/  LDG.E R9, desc[UR6][R28.64] ;  /* 0x000000061c097981 */ /* 0x000f22000c1e1900 */
[----:B------:R-:W1:Y:S01]  /*01e0*/  S2UR UR5, SR_CgaCtaId ;  /* 0x00000000000579c3 */ /* 0x000e620000008800 */
[----:B------:R-:W-:Y:S01]  /*01f0*/  UMOV UR4, 0x400 ;  /* 0x0000040000047882 */ /* 0x000fe20000000000 */
[----:B------:R-:W-:Y:S01]  /*0200*/  IMAD R0, R13, 0x20, R6 ;  /* 0x000000200d007824 */ /* 0x000fe200078e0206 */
[----:B-1----:R-:W-:-:S06]  /*0210*/  ULEA UR4, UR5, UR4, 0x18 ;  /* 0x0000000405047291 */ /* 0x002fcc000f8ec0ff */
[----:B------:R-:W-:Y:S02]  /*0220*/  LEA R8, R0, UR4, 0x2 ;  /* 0x0000000400087c11 */ /* 0x000fe4000f8e10ff */
[----:B------:R-:W-:Y:S02]  /*0230*/  LEA R0, R6, UR4, 0x2 ;  /* 0x0000000406007c11 */ /* 0x000fe4000f8e10ff */
[----:B0-----:R-:W-:Y:S01]  /*0240*/  LEA R2, R13, UR4, 0x7 ;  /* 0x000000040d027c11 */ /* 0x001fe2000f8e38ff */
[----:B--2---:R-:W-:Y:S04]  /*0250*/  STS [R8], R3 ;  /* 0x0000000308007388 */ /* 0x004fe80000000800 */
[----:B---3--:R-:W-:Y:S01]  /*0260*/  STS [R8+0x1000], R11 ;  /* 0x0010000b08007388 */ /* 0x008fe20000000800 */
[----:B------:R-:W-:Y:S06]  /*0270*/  BAR.SYNC.DEFER_BLOCKING 0x0 ;  /* 0x0000000000007b1d */ /* 0x000fec0000010000 */
[----:B------:R-:W-:Y:S04]  /*0280*/  LDS R10, [R0+0x1000] ;  /* 0x00100000000a7984 */ /* 0x000fe80000000800 */
[----:B------:R-:W4:Y:S04]  /*0290*/  LDS.128 R4, [R2] ;  /* 0x0000000002047984 */ /* 0x000f280000000c00 */
[----:B------:R-:W0:Y:S04]  /*02a0*/  LDS R19, [R0+0x1080] ;  /* 0x0010800000137984 */ /* 0x000e280000000800 */
[----:B------:R-:W1:Y:S04]  /*02b0*/  LDS R17, [R0+0x1100] ;  /* 0x0011000000117984 */ /* 0x000e680000000800 */
[----:B------:R-:W2:Y:S04]  /*02c0*/  LDS R16, [R0+0x1180] ;  /* 0x0011800000107984 */ /* 0x000ea80000000800 */
[----:B------:R-:W-:Y:S04]  /*02d0*/  LDS R27, [R0+0x1200] ;  /* 0x00120000001b7984 */ /* 0x000fe80000000800 */
[----:B------:R-:W3:Y:S04]  /*02e0*/  LDS.128 R12, [R2+0x10] ;  /* 0x00001000020c7984 */ /* 0x000ee80000000c00 */
[----:B------:R-:W5:Y:S04]  /*02f0*/  LDS R22, [R0+0x1280] ;  /* 0x0012800000167984 */ /* 0x000f680000000800 */
[----:B------:R-:W5:Y:S04]  /*0300*/  LDS R25, [R0+0x1300] ;  /* 0x0013000000197984 */ /* 0x000f680000000800 */
[----:B------:R-:W5:Y:S04]  /*0310*/  LDS R24, [R0+0x1380] ;  /* 0x0013800000187984 */ /* 0x000f680000000800 */
[----:B------:R-:W-:Y:S01]  /*0320*/  LDS R3, [R0+0x1400] ;  /* 0x0014000000037984 */ /* 0x000fe20000000800 */
[----:B----4-:R-:W-:-:S03]  /*0330*/  VIADDMNMX R18, R10, R4, R9, PT ;  /* 0x000000040a127246 */ /* 0x010fc60003800109 */
[----:B------:R-:W-:Y:S01]  /*0340*/  LDS R21, [R0+0x1500] ;  /* 0x0015000000157984 */ /* 0x000fe20000000800 */
[----:B0-----:R-:W-:-:S03]  /*0350*/  VIADDMNMX R5, R19, R5, R18, PT ;  /* 0x0000000513057246 */ /* 0x001fc60003800112 */
[----:B------:R-:W0:Y:S01]  /*0360*/  LDS.128 R8, [R2+0x20] ;  /* 0x0000200002087984 */ /* 0x000e220000000c00 */
[----:B-1----:R-:W-:-:S03]  /*0370*/  VIADDMNMX R5, R17, R6, R5, PT ;  /* 0x0000000611057246 */ /* 0x002fc60003800105 */
[----:B------:R-:W1:Y:S01]  /*0380*/  LDS R4, [R0+0x1480] ;  /* 0x0014800000047984 */ /* 0x000e620000000800 */
[----:B--2---:R-:W-:-:S03]  /*0390*/  VIADDMNMX R5, R16, R7, R5, PT ;  /* 0x0000000710057246 */ /* 0x004fc60003800105 */
[----:B------:R-:W2:Y:S04]  /*03a0*/  LDS R20, [R0+0x1580] ;  /* 0x0015800000147984 */ /* 0x000ea80000000800 */
[----:B------:R-:W-:Y:S01]  /*03b0*/  LDS R23, [R0+0x1600] ;  /* 0x0016000000177984 */ /* 0x000fe20000000800 */
[----:B---3--:R-:W-:-:S03]  /*03c0*/  VIADDMNMX R5, R27, R12, R5, PT ;  /* 0x0000000c1b057246 */ /* 0x008fc60003800105 */
[----:B------:R-:W3:Y:S01]  /*03d0*/  LDS.128 R16, [R2+0x30] ;  /* 0x0000300002107984 */ /* 0x000ee20000000c00 */
[----:B-----5:R-:W-:-:S03]  /*03e0*/  VIADDMNMX R13, R22, R13, R5, PT ;  /* 0x0000000d160d7246 */ /* 0x020fc60003800105 */
[----:B------:R-:W4:Y:S01]  /*03f0*/  LDS R6, [R0+0x1680] ;  /* 0x0016800000067984 */ /* 0x000f220000000800 */
[----:B------:R-:W-:-:S03]  /*0400*/  VIADDMNMX R13, R25, R14, R13, PT ;  /* 0x0000000e190d7246 */ /* 0x000fc6000380010d */
[----:B------:R-:W5:Y:S01]  /*0410*/  LDS R5, [R0+0x1700] ;  /* 0x0017000000057984 */ /* 0x000f620000000800 */
[----:B------:R-:W-:-:S03]  /*0420*/  VIADDMNMX R24, R24, R15, R13, PT ;  /* 0x0000000f18187246 */ /* 0x000fc6000380010d */
[----:B------:R-:W5:Y:S04]  /*0430*/  LDS R22, [R0+0x1780] ;  /* 0x0017800000167984 */ /* 0x000f680000000800 */
[----:B------:R-:W-:Y:S04]  /*0440*/  LDS R7, [R0+0x1800] ;  /* 0x0018000000077984 */ /* 0x000fe80000000800 */
[----:B------:R-:W5:Y:S01]  /*0450*/  LDS.128 R12, [R2+0x40] ;  /* 0x00004000020c7984 */ /* 0x000f620000000c00 */
[----:B0-----:R-:W-:-:S03]  /*0460*/  VIADDMNMX R3, R3, R8, R24, PT ;  /* 0x0000000803037246 */ /* 0x001fc60003800118 */
[----:B------:R-:W-:Y:S01]  /*0470*/  LDS R26, [R0+0x1980] ;  /* 0x00198000001a7984 */ /* 0x000fe20000000800 */
[----:B-1----:R-:W-:-:S03]  /*0480*/  VIADDMNMX R4, R4, R9, R3, PT ;  /* 0x0000000904047246 */ /* 0x002fc60003800103 */
[----:B------:R-:W0:Y:S01]  /*0490*/  LDS R24, [R0+0x1880] ;  /* 0x0018800000187984 */ /* 0x000e220000000800 */
[----:B------:R-:W-:-:S03]  /*04a0*/  VIADDMNMX R4, R21, R10, R4, PT ;  /* 0x0000000a15047246 */ /* 0x000fc60003800104 */
[----:B------:R-:W1:Y:S01]  /*04b0*/  LDS R3, [R0+0x1900] ;  /* 0x0019000000037984 */ /* 0x000e620000000800 */
[----:B--2---:R-:W-:-:S03]  /*04c0*/  VIADDMNMX R4, R20, R11, R4, PT ;  /* 0x0000000b14047246 */ /* 0x004fc60003800104 */
[----:B------:R-:W-:Y:S01]  /*04d0*/  LDS R21, [R0+0x1a00] ;  /* 0x001a000000157984 */ /* 0x000fe20000000800 */
[----:B---3--:R-:W-:-:S03]  /*04e0*/  VIADDMNMX R4, R23, R16, R4, PT ;  /* 0x0000001017047246 */ /* 0x008fc60003800104 */
[----:B------:R-:W2:Y:S01]  /*04f0*/  LDS.128 R8, [R2+0x50] ;  /* 0x0000500002087984 */ /* 0x000ea20000000c00 */
[----:B----4-:R-:W-:-:S03]  /*0500*/  VIADDMNMX R4, R6, R17, R4, PT ;  /* 0x0000001106047246 */ /* 0x010fc60003800104 */
[----:B------:R-:W3:Y:S01]  /*0510*/  LDS R16, [R0+0x1a80] ;  /* 0x001a800000107984 */ /* 0x000ee20000000800 */
[----:B-----5:R-:W-:-:S03]  /*0520*/  VIADDMNMX R4, R5, R18, R4, PT ;  /* 0x0000001205047246 */ /* 0x020fc60003800104 */
[----:B------:R-:W4:Y:S01]  /*0530*/  LDS R17, [R0+0x1b00] ;  /* 0x001b000000117984 */ /* 0x000f220000000800 */
[----:B------:R-:W-:-:S03]  /*0540*/  VIADDMNMX R4, R22, R19, R4, PT ;  /* 0x0000001316047246 */ /* 0x000fc60003800104 */
[----:B------:R-:W5:Y:S04]  /*0550*/  LDS R18, [R0+0x1b80] ;  /* 0x001b800000127984 */ /* 0x000f680000000800 */
[----:B------:R-:W-:Y:S01]  /*0560*/  LDS R19, [R0+0x1c00] ;  /* 0x001c000000137984 */ /* 0x000fe20000000800 */
[----:B------:R-:W-:-:S03]  /*0570*/  VIADDMNMX R12, R7, R12, R4, PT ;  /* 0x0000000c070c7246 */ /* 0x000fc60003800104 */
[----:B------:R-:W-:Y:S04]  /*0580*/  LDS R20, [R0+0x1c80] ;  /* 0x001c800000147984 */ /* 0x000fe80000000800 */
[----:B------:R-:W5:Y:S01]  /*0590*/  LDS.128 R4, [R2+0x60] ;  /* 0x0000600002047984 */ /* 0x000f620000000c00 */
[----:B0-----:R-:W-:-:S03]  /*05a0*/  VIADDMNMX R12, R24, R13, R12, PT ;  /* 0x0000000d180c7246 */ /* 0x001fc6000380010c */
[----:B------:R-:W0:Y:S01]  /*05b0*/  LDS R23, [R0+0x1d00] ;  /* 0x001d000000177984 */ /* 0x000e220000000800 */
[----:B-1----:R-:W-:-:S03]  /*05c0*/  VIADDMNMX R3, R3, R14, R12, PT ;  /* 0x0000000e03037246 */ /* 0x002fc6000380010c */
[----:B------:R-:W1:Y:S01]  /*05d0*/  LDS R22, [R0+0x1d80] ;  /* 0x001d800000167984 */ /* 0x000e620000000800 */
[----:B------:R-:W-:-:S03]  /*05e0*/  VIADDMNMX R26, R26, R15, R3, PT ;  /* 0x0000000f1a1a7246 */ /* 0x000fc60003800103 */
[----:B------:R-:W-:Y:S01]  /*05f0*/  LDS R24, [R0+0x1e80] ;  /* 0x001e800000187984 */ /* 0x000fe20000000800 */
        /* <DEDUP_REMOVED lines=8> */
[----:B------:R-:W-:-:S04]  /*0680*/  VIADDMNMX R4, R19, R4, R9, PT ;  /* 0x0000000413047246 */ /* 0x000fc80003800109 */
[----:B------:R-:W-:-:S04]  /*0690*/  VIADDMNMX R4, R20, R5, R4, PT ;  /* 0x0000000514047246 */ /* 0x000fc80003800104 */
[----:B0-----:R-:W-:-:S04]  /*06a0*/  VIADDMNMX R4, R23, R6, R4, PT ;  /* 0x0000000617047246 */ /* 0x001fc80003800104 */
[----:B-1----:R-:W-:-:S04]  /*06b0*/  VIADDMNMX R4, R22, R7, R4, PT ;  /* 0x0000000716047246 */ /* 0x002fc80003800104 */
[----:B--2---:R-:W-:-:S04]  /*06c0*/  VIADDMNMX R3, R3, R12, R4, PT ;  /* 0x0000000c03037246 */ /* 0x004fc80003800104 */
[----:B------:R-:W-:-:S04]  /*06d0*/  VIADDMNMX R3, R24, R13, R3, PT ;  /* 0x0000000d18037246 */ /* 0x000fc80003800103 */
[----:B---3--:R-:W-:-:S04]  /*06e0*/  VIADDMNMX R3, R21, R14, R3, PT ;  /* 0x0000000e15037246 */ /* 0x008fc80003800103 */
[----:B----4-:R-:W-:-:S05]  /*06f0*/  VIADDMNMX R3, R8, R15, R3, PT ;  /* 0x0000000f08037246 */ /* 0x010fca0003800103 */
[----:B------:R-:W-:Y:S01]  /*0700*/  STG.E desc[UR6][R28.64], R3 ;  /* 0x000000031c007986 */ /* 0x000fe2000c101906 */
[----:B------:R-:W-:Y:S05]  /*0710*/  EXIT ;  /* 0x000000000000794d */ /* 0x000fea0003800000 */
.L_x_0:
[----:B------:R-:W-:-:S00]  /*0720*/  BRA `(.L_x_0) ;  /* 0xfffffffc00fc7947 */ /* 0x000fc0000383ffff */
[----:B------:R-:W-:-:S00]  /*0730*/  NOP ;  /* 0x0000000000007918 */ /* 0x000fc00000000000 */
        /* <DEDUP_REMOVED lines=12> */
.L_x_3:


//--------------------- .text._Z6phase2iPii       --------------------------
	.section	.text._Z6phase2iPii,"ax",@progbits
	.align	128
        .global         _Z6phase2iPii
        .type           _Z6phase2iPii,@function
        .size           _Z6phase2iPii,(.L_x_4 - _Z6phase2iPii)
        .other          _Z6phase2iPii,@"STO_CUDA_ENTRY STV_DEFAULT"
_Z6phase2iPii:
.text._Z6phase2iPii:
[----:B------:R-:W-:Y:S08]  /*0000*/  LDC R1, c[0x0][0x37c] ;  /* 0x0000df00ff017b82 */ /* 0x000ff00000000800 */
[----:B------:R-:W0:Y:S01]  /*0010*/  S2UR UR5, SR_CTAID.Y ;  /* 0x00000000000579c3 */ /* 0x000e220000002600 */
[----:B------:R-:W1:Y:S01]  /*0020*/  S2R R13, SR_TID.X ;  /* 0x00000000000d7919 */ /* 0x000e620000002100 */
[----:B------:R-:W2:Y:S06]  /*0030*/  S2R R6, SR_TID.Y ;  /* 0x0000000000067919 */ /* 0x000eac0000002200 */
[----:B------:R-:W3:Y:S08]  /*0040*/  LDC R5, c[0x0][0x380] ;  /* 0x0000e000ff057b82 */ /* 0x000ef00000000800 */
[----:B------:R-:W4:Y:S01]  /*0050*/  S2UR UR4, SR_CTAID.X ;  /* 0x00000000000479c3 */ /* 0x000f220000002500 */
[----:B0-----:R-:W-:-:S07]  /*0060*/  UIADD3 UR6, UPT, UPT, UR5, 0x1, URZ ;  /* 0x0000000105067890 */ /* 0x001fce000fffe0ff */
[----:B------:R-:W0:Y:S01]  /*0070*/  LDC.64 R28, c[0x0][0x388] ;  /* 0x0000e200ff1c7b82 */ /* 0x000e220000000a00 */
[----:B------:R-:W-:Y:S01]  /*0080*/  IMAD.U32 R3, RZ, RZ, UR6 ;  /* 0x00000006ff037e24 */ /* 0x000fe2000f8e00ff */
[C---:B---3--:R-:W-:Y:S02]  /*0090*/  ISETP.LE.AND P0, PT, R5.reuse, UR5, PT ;  /* 0x0000000505007c0c */ /* 0x048fe4000bf03270 */
[----:B------:R-:W3:Y:S01]  /*00a0*/  LDCU.64 UR6, c[0x0][0x358] ;  /* 0x00006b00ff0677ac */ /* 0x000ee20008000a00 */
[----:B--2---:R-:W-:Y:S01]  /*00b0*/  IMAD R4, R5, 0x20, R6 ;  /* 0x0000002005047824 */ /* 0x004fe200078e0206 */
[----:B----4-:R-:W-:-:S04]  /*00c0*/  ISETP.NE.AND P1, PT, RZ, UR4, PT ;  /* 0x00000004ff007c0c */ /* 0x010fc8000bf25270 */
[----:B------:R-:W-:-:S05]  /*00d0*/  SEL R2, R5, RZ, !P1 ;  /* 0x000000ff05027207 */ /* 0x000fca0004800000 */
[----:B------:R-:W-:Y:S01]  /*00e0*/  @!P0 IMAD R3, RZ, RZ, UR5 ;  /* 0x00000005ff038e24 */ /* 0x000fe2000f8e02ff */
[----:B------:R-:W2:Y:S03]  /*00f0*/  LDCU UR5, c[0x0][0x390] ;  /* 0x00007200ff0577ac */ /* 0x000ea60008000800 */
[C---:B------:R-:W-:Y:S01]  /*0100*/  IMAD R2, R3.reuse, UR4, R2 ;  /* 0x0000000403027c24 */ /* 0x040fe2000f8e0202 */
[----:B------:R-:W-:Y:S01]  /*0110*/  SEL R0, R3, RZ, !P1 ;  /* 0x000000ff03007207 */ /* 0x000fe20004800000 */
[C-C-:B-1----:R-:W-:Y:S02]  /*0120*/  IMAD R3, R5.reuse, 0x20, R13.reuse ;  /* 0x0000002005037824 */ /* 0x142fe400078e020d */
[----:B------:R-:W-:Y:S02]  /*0130*/  IMAD R7, R2, 0x20, R13 ;  /* 0x0000002002077824 */ /* 0x000fe400078e020d */
[----:B------:R-:W-:-:S04]  /*0140*/  IMAD R0, R5, UR4, R0 ;  /* 0x0000000405007c24 */ /* 0x000fc8000f8e0200 */
[----:B------:R-:W-:-:S04]  /*0150*/  IMAD R0, R0, 0x20, R6 ;  /* 0x0000002000007824 */ /* 0x000fc800078e0206 */
[----:B--2---:R-:W-:Y:S02]  /*0160*/  IMAD R3, R0, UR5, R3 ;  /* 0x0000000500037c24 */ /* 0x004fe4000f8e0203 */
[----:B------:R-:W-:Y:S02]  /*0170*/  IMAD R5, R4, UR5, R7 ;  /* 0x0000000504057c24 */ /* 0x000fe4000f8e0207 */
[----:B0-----:R-:W-:-:S04]  /*0180*/  IMAD.WIDE R2, R3, 0x4, R28 ;  /* 0x0000000403027825 */ /* 0x001fc800078e021c */
[----:B------:R-:W-:Y:S02]  /*0190*/  IMAD.WIDE R4, R5, 0x4, R28 ;  /* 0x0000000405047825 */ /* 0x000fe400078e021c */
[----:B---3--:R0:W2:Y:S04]  /*01a0*/  LDG.E R3, desc[UR6][R2.64] ;  /* 0x0000000602037981 */ /* 0x0080a8000c1e1900 */
        /* <DEDUP_REMOVED lines=88> */
.L_x_1:
        /* <DEDUP_REMOVED lines=13> */
.L_x_4:


//--------------------- .text._Z6phase1iPii       --------------------------
	.section	.text._Z6phase1iPii,"ax",@progbits
	.align	128
        .global         _Z6phase1iPii
        .type           _Z6phase1iPii,@function
        .size           _Z6phase1iPii,(.L_x_5 - _Z6phase1iPii)
        .other          _Z6phase1iPii,@"STO_CUDA_ENTRY STV_DEFAULT"
_Z6phase1iPii:
.text._Z6phase1iPii:
[----:B------:R-:W-:Y:S01]  /*0000*/  LDC R1, c[0x0][0x37c] ;  /* 0x0000df00ff017b82 */ /* 0x000fe20000000800 */
[----:B------:R-:W0:Y:S07]  /*0010*/  S2R R9, SR_TID.Y ;  /* 0x0000000000097919 */ /* 0x000e2e0000002200 */
[----:B------:R-:W0:Y:S01]  /*0020*/  LDC R5, c[0x0][0x380] ;  /* 0x0000e000ff057b82 */ /* 0x000e220000000800 */
[----:B------:R-:W1:Y:S01]  /*0030*/  LDCU UR4, c[0x0][0x390] ;  /* 0x00007200ff0477ac */ /* 0x000e620008000800 */
[----:B------:R-:W2:Y:S01]  /*0040*/  S2R R4, SR_TID.X ;  /* 0x0000000000047919 */ /* 0x000ea20000002100 */
[----:B------:R-:W3:Y:S05]  /*0050*/  LDCU.64 UR6, c[0x0][0x358] ;  /* 0x00006b00ff0677ac */ /* 0x000eea0008000a00 */
[----:B------:R-:W4:Y:S01]  /*0060*/  LDC.64 R2, c[0x0][0x388] ;  /* 0x0000e200ff027b82 */ /* 0x000f220000000a00 */
[----:B0-----:R-:W-:-:S02]  /*0070*/  IMAD R0, R5, 0x20, R9 ;  /* 0x0000002005007824 */ /* 0x001fc400078e0209 */
[----:B--2---:R-:W-:-:S04]  /*0080*/  IMAD R5, R5, 0x20, R4 ;  /* 0x0000002005057824 */ /* 0x004fc800078e0204 */
[----:B-1----:R-:W-:-:S04]  /*0090*/  IMAD R5, R0, UR4, R5 ;  /* 0x0000000400057c24 */ /* 0x002fc8000f8e0205 */
[----:B----4-:R-:W-:-:S05]  /*00a0*/  IMAD.WIDE R2, R5, 0x4, R2 ;  /* 0x0000000405027825 */ /* 0x010fca00078e0202 */
[----:B---3--:R-:W2:Y:S01]  /*00b0*/  LDG.E R7, desc[UR6][R2.64] ;  /* 0x0000000602077981 */ /* 0x008ea2000c1e1900 */
[----:B------:R-:W0:Y:S01]  /*00c0*/  S2UR UR5, SR_CgaCtaId ;  /* 0x00000000000579c3 */ /* 0x000e220000008800 */
[----:B------:R-:W-:Y:S01]  /*00d0*/  UMOV UR4, 0x400 ;  /* 0x0000040000047882 */ /* 0x000fe20000000000 */
[----:B------:R-:W-:Y:S01]  /*00e0*/  IMAD R0, R9, 0x20, R4 ;  /* 0x0000002009007824 */ /* 0x000fe200078e0204 */
[----:B0-----:R-:W-:-:S06]  /*00f0*/  ULEA UR4, UR5, UR4, 0x18 ;  /* 0x0000000405047291 */ /* 0x001fcc000f8ec0ff */
[----:B------:R-:W-:Y:S02]  /*0100*/  LEA R0, R0, UR4, 0x2 ;  /* 0x0000000400007c11 */ /* 0x000fe4000f8e10ff */
[----:B------:R-:W-:Y:S02]  /*0110*/  LEA R5, R9, UR4, 0x7 ;  /* 0x0000000409057c11 */ /* 0x000fe4000f8e38ff */
[----:B------:R-:W-:Y:S01]  /*0120*/  LEA R4, R4, UR4, 0x2 ;  /* 0x0000000404047c11 */ /* 0x000fe2000f8e10ff */
[----:B--2---:R-:W-:Y:S01]  /*0130*/  STS [R0], R7 ;  /* 0x0000000700007388 */ /* 0x004fe20000000800 */
[----:B------:R-:W-:Y:S08]  /*0140*/  BAR.SYNC.DEFER_BLOCKING 0x0 ;  /* 0x0000000000007b1d */ /* 0x000ff00000010000 */
[----:B------:R-:W-:Y:S06]  /*0150*/  BAR.SYNC.DEFER_BLOCKING 0x0 ;  /* 0x0000000000007b1d */ /* 0x000fec0000010000 */
[----:B------:R-:W-:Y:S04]  /*0160*/  LDS R6, [R0] ;  /* 0x0000000000067984 */ /* 0x000fe80000000800 */
[----:B------:R-:W-:Y:S04]  /*0170*/  LDS R9, [R5] ;  /* 0x0000000005097984 */ /* 0x000fe80000000800 */
[----:B------:R-:W0:Y:S02]  /*0180*/  LDS R8, [R4] ;  /* 0x0000000004087984 */ /* 0x000e240000000800 */
[----:B0-----:R-:W-:-:S05]  /*0190*/  VIADDMNMX R9, R8, R9, R6, PT ;  /* 0x0000000908097246 */ /* 0x001fca0003800106 */
[----:B------:R-:W-:Y:S01]  /*01a0*/  STS [R0], R9 ;  /* 0x0000000900007388 */ /* 0x000fe20000000800 */
[----:B------:R-:W-:Y:S06]  /*01b0*/  BAR.SYNC.DEFER_BLOCKING 0x0 ;  /* 0x0000000000007b1d */ /* 0x000fec0000010000 */
[----:B------:R-:W-:Y:S04]  /*01c0*/  LDS R6, [R0] ;  /* 0x0000000000067984 */ /* 0x000fe80000000800 */
[----:B------:R-:W-:Y:S04]  /*01d0*/  LDS R11, [R5+0x4] ;  /* 0x00000400050b7984 */ /* 0x000fe80000000800 */
[----:B------:R-:W0:Y:S02]  /*01e0*/  LDS R7, [R4+0x80] ;  /* 0x0000800004077984 */ /* 0x000e240000000800 */
        /* <DEDUP_REMOVED lines=177> */
[----:B------:R-:W-:Y:S04]  /*0d00*/  LDS R7, [R5+0x7c] ;  /* 0x00007c0005077984 */ /* 0x000fe80000000800 */
[----:B------:R-:W-:Y:S04]  /*0d10*/  LDS R8, [R4+0xf80] ;  /* 0x000f800004087984 */ /* 0x000fe80000000800 */
[----:B------:R-:W0:Y:S02]  /*0d20*/  LDS R6, [R0] ;  /* 0x0000000000067984 */ /* 0x000e240000000800 */
[----:B0-----:R-:W-:-:S05]  /*0d30*/  VIADDMNMX R7, R8, R7, R6, PT ;  /* 0x0000000708077246 */ /* 0x001fca0003800106 */
[----:B------:R-:W-:Y:S04]  /*0d40*/  STG.E desc[UR6][R2.64], R7 ;  /* 0x0000000702007986 */ /* 0x000fe8000c101906 */
[----:B------:R-:W-:Y:S01]  /*0d50*/  STS [R0], R7 ;  /* 0x0000000700007388 */ /* 0x000fe20000000800 */
[----:B------:R-:W-:Y:S05]  /*0d60*/  EXIT ;  /* 0x000000000000794d */ /* 0x000fea0003800000 */
.L_x_2:
        /* <DEDUP_REMOVED lines=9> */
.L_x_5:


//--------------------- .nv.shared._Z6phase3iPii  --------------------------
	.section	.nv.shared._Z6phase3iPii,"aw",@nobits
	.sectionflags	@""
	.align	16
	.zero		1024


//--------------------- .nv.shared.reserved.0     --------------------------
	.section	.nv.shared.reserved.0,"aw",@nobits
	.weak		__nv_reservedSMEM_offset_0_alias
	.size		__nv_reservedSMEM_offset_0_alias, 0, 64
	.other		__nv_reservedSMEM_offset_0_alias,@"STO_CUDA_RESERVED_SHARED STV_DEFAULT"
__nv_reservedSMEM_offset_0_alias:
	.zero		0
	.zero		64


//--------------------- .nv.shared._Z6phase2iPii  --------------------------
	.section	.nv.shared._Z6phase2iPii,"aw",@nobits
	.sectionflags	@""
	.align	16
	.zero		1024


//--------------------- .nv.shared._Z6phase1iPii  --------------------------
	.section	.nv.shared._Z6phase1iPii,"aw",@nobits
	.sectionflags	@""
	.align	16
	.zero		1024


//--------------------- .nv.constant0._Z6phase3iPii --------------------------
	.section	.nv.constant0._Z6phase3iPii,"a",@progbits
	.sectionflags	@""
	.align	4
.nv.constant0._Z6phase3iPii:
	.zero		916


//--------------------- .nv.constant0._Z6phase2iPii --------------------------
	.section	.nv.constant0._Z6phase2iPii,"a",@progbits
	.sectionflags	@""
	.align	4
.nv.constant0._Z6phase2iPii:
	.zero		916


//--------------------- .nv.constant0._Z6phase1iPii --------------------------
	.section	.nv.constant0._Z6phase1iPii,"a",@progbits
	.sectionflags	@""
	.align	4
.nv.constant0._Z6phase1iPii:
	.zero		916


//--------------------- SYMBOLS --------------------------

	.type		.nv.reservedSmem.offset0,@object
	.size		.nv.reservedSmem.offset0,0x4
	.type		.nv.reservedSmem.cap,@object
	.size		.nv.reservedSmem.cap,0x4
